//
// Generated by NVIDIA NVVM Compiler
//
// Compiler Build ID: CL-36424714
// Cuda compilation tools, release 13.0, V13.0.88
// Based on NVVM 20.0.0
//

.version 9.0
.target sm_100
.address_size 64

	// .globl	_Z25KernelDynamicSmemNoParamsv

.visible .entry _Z25KernelDynamicSmemNoParamsv()
{


	ret;

}
	// .globl	_Z25KernelDynamicSmemOneParamPf
.visible .entry _Z25KernelDynamicSmemOneParamPf(
	.param .u64 .ptr .align 1 _Z25KernelDynamicSmemOneParamPf_param_0
)
{


	ret;

}
	// .globl	_Z17KernelDynamicSmemPfi
.visible .entry _Z17KernelDynamicSmemPfi(
	.param .u64 .ptr .align 1 _Z17KernelDynamicSmemPfi_param_0,
	.param .u32 _Z17KernelDynamicSmemPfi_param_1
)
{


	ret;

}


// ===== COMPILED SASS (sm_100) =====

	.target	sm_100

	.elftype	@"ET_EXEC"


//--------------------- .note.nv.tkinfo           --------------------------
	.section	.note.nv.tkinfo,"",@"SHT_NOTE"
	.sectionflags	@"SHF_NOTE_NV_TKINFO"
	.tkinfo
        /*0018*/ 	.word	0x00000002
        /*0030*/ 	.string	""
        /*0030*/ 	.string	"ptxas"
        /*0030*/ 	.string	"Cuda compilation tools, release 13.0, V13.0.88"
        /*0030*/ 	.string	"Build cuda_13.0.r13.0/compiler.36424714_0"
        /*0030*/ 	.string	"-arch sm_100 -m 64 "



//--------------------- .note.nv.cuinfo           --------------------------
	.section	.note.nv.cuinfo,"",@"SHT_NOTE"
	.sectionflags	@"SHF_NOTE_NV_CUINFO"
        /*0018*/ 	.short	0x0002
        /*001a*/ 	.short	0x0064
        /*001c*/ 	.short	0x0082
	.zero		2


//--------------------- .nv.info                  --------------------------
	.section	.nv.info,"",@"SHT_CUDA_INFO"
	.align	4


	//----- nvinfo : EIATTR_REGCOUNT
	.align		4
        /*0000*/ 	.byte	0x04, 0x2f
        /*0002*/ 	.short	(.L_1 - .L_0)
	.align		4
.L_0:
        /*0004*/ 	.word	index@(_Z25KernelDynamicSmemNoParamsv)
        /*0008*/ 	.word	0x00000004


	//----- nvinfo : EIATTR_FRAME_SIZE
	.align		4
.L_1:
        /*000c*/ 	.byte	0x04, 0x11
        /*000e*/ 	.short	(.L_3 - .L_2)
	.align		4
.L_2:
        /*0010*/ 	.word	index@(_Z25KernelDynamicSmemNoParamsv)
        /*0014*/ 	.word	0x00000000


	//----- nvinfo : EIATTR_REGCOUNT
	.align		4
.L_3:
        /*0018*/ 	.byte	0x04, 0x2f
        /*001a*/ 	.short	(.L_5 - .L_4)
	.align		4
.L_4:
        /*001c*/ 	.word	index@(_Z25KernelDynamicSmemOneParamPf)
        /*0020*/ 	.word	0x00000004


	//----- nvinfo : EIATTR_FRAME_SIZE
	.align		4
.L_5:
        /*0024*/ 	.byte	0x04, 0x11
        /*0026*/ 	.short	(.L_7 - .L_6)
	.align		4
.L_6:
        /*0028*/ 	.word	index@(_Z25KernelDynamicSmemOneParamPf)
        /*002c*/ 	.word	0x00000000


	//----- nvinfo : EIATTR_REGCOUNT
	.align		4
.L_7:
        /*0030*/ 	.byte	0x04, 0x2f
        /*0032*/ 	.short	(.L_9 - .L_8)
	.align		4
.L_8:
        /*0034*/ 	.word	index@(_Z17KernelDynamicSmemPfi)
        /*0038*/ 	.word	0x00000004


	//----- nvinfo : EIATTR_FRAME_SIZE
	.align		4
.L_9:
        /*003c*/ 	.byte	0x04, 0x11
        /*003e*/ 	.short	(.L_11 - .L_10)
	.align		4
.L_10:
        /*0040*/ 	.word	index@(_Z17KernelDynamicSmemPfi)
        /*0044*/ 	.word	0x00000000


	//----- nvinfo : EIATTR_MIN_STACK_SIZE
	.align		4
.L_11:
        /*0048*/ 	.byte	0x04, 0x12
        /*004a*/ 	.short	(.L_13 - .L_12)
	.align		4
.L_12:
        /*004c*/ 	.word	index@(_Z17KernelDynamicSmemPfi)
        /*0050*/ 	.word	0x00000000


	//----- nvinfo : EIATTR_MIN_STACK_SIZE
	.align		4
.L_13:
        /*0054*/ 	.byte	0x04, 0x12
        /*0056*/ 	.short	(.L_15 - .L_14)
	.align		4
.L_14:
        /*0058*/ 	.word	index@(_Z25KernelDynamicSmemOneParamPf)
        /*005c*/ 	.word	0x00000000


	//----- nvinfo : EIATTR_MIN_STACK_SIZE
	.align		4
.L_15:
        /*0060*/ 	.byte	0x04, 0x12
        /*0062*/ 	.short	(.L_17 - .L_16)
	.align		4
.L_16:
        /*0064*/ 	.word	index@(_Z25KernelDynamicSmemNoParamsv)
        /*0068*/ 	.word	0x00000000
.L_17:


//--------------------- .nv.compat                --------------------------
	.section	.nv.compat,"",@"SHT_CUDA_COMPAT_INFO"
	.align	4
        /*0000*/ 	.byte	0x02, 0x09, 0x00, 0x00, 0x02, 0x02, 0x01, 0x00, 0x02, 0x05, 0x05, 0x00, 0x03, 0x07, 0x01, 0x01
        /*0010*/ 	.byte	0x02, 0x03, 0x00, 0x00, 0x02, 0x06, 0x01, 0x00, 0x04, 0x0b, 0x08, 0x00, 0x09, 0x00, 0x00, 0x00
        /*0020*/ 	.byte	0x00, 0x00, 0x00, 0x00


//--------------------- .nv.info._Z17KernelDynamicSmemPfi --------------------------
	.section	.nv.info._Z17KernelDynamicSmemPfi,"",@"SHT_CUDA_INFO"
	.sectionflags	@""
	.align	4


	//----- nvinfo : EIATTR_CUDA_API_VERSION
	.align		4
        /*0000*/ 	.byte	0x04, 0x37
        /*0002*/ 	.short	(.L_19 - .L_18)
.L_18:
        /*0004*/ 	.word	0x00000082


	//----- nvinfo : EIATTR_KPARAM_INFO
	.align		4
.L_19:
        /*0008*/ 	.byte	0x04, 0x17
        /*000a*/ 	.short	(.L_21 - .L_20)
.L_20:
        /*000c*/ 	.word	0x00000000
        /*0010*/ 	.short	0x0001
        /*0012*/ 	.short	0x0008
        /*0014*/ 	.byte	0x00, 0xf0, 0x11, 0x00


	//----- nvinfo : EIATTR_KPARAM_INFO
	.align		4
.L_21:
        /*0018*/ 	.byte	0x04, 0x17
        /*001a*/ 	.short	(.L_23 - .L_22)
.L_22:
        /*001c*/ 	.word	0x00000000
        /*0020*/ 	.short	0x0000
        /*0022*/ 	.short	0x0000
        /*0024*/ 	.byte	0x00, 0xf5, 0x21, 0x00


	//----- nvinfo : EIATTR_SPARSE_MMA_MASK
	.align		4
.L_23:
        /*0028*/ 	.byte	0x03, 0x50
        /*002a*/ 	.short	0x0000


	//----- nvinfo : EIATTR_MAXREG_COUNT
	.align		4
        /*002c*/ 	.byte	0x03, 0x1b
        /*002e*/ 	.short	0x00ff


	//----- nvinfo : EIATTR_MERCURY_ISA_VERSION
	.align		4
        /*0030*/ 	.byte	0x03, 0x5f
        /*0032*/ 	.short	0x0101


	//----- nvinfo : EIATTR_VRC_CTA_INIT_COUNT
	.align		4
        /*0034*/ 	.byte	0x02, 0x4a
	.zero		1
	.zero		1


	//----- nvinfo : EIATTR_EXIT_INSTR_OFFSETS
	.align		4
        /*0038*/ 	.byte	0x04, 0x1c
        /*003a*/ 	.short	(.L_25 - .L_24)


	//   ....[0]....
.L_24:
        /*003c*/ 	.word	0x00000010


	//----- nvinfo : EIATTR_CBANK_PARAM_SIZE
	.align		4
.L_25:
        /*0040*/ 	.byte	0x03, 0x19
        /*0042*/ 	.short	0x000c


	//----- nvinfo : EIATTR_PARAM_CBANK
	.align		4
        /*0044*/ 	.byte	0x04, 0x0a
        /*0046*/ 	.short	(.L_27 - .L_26)
	.align		4
.L_26:
        /*0048*/ 	.word	index@(.nv.constant0._Z17KernelDynamicSmemPfi)
        /*004c*/ 	.short	0x0380
        /*004e*/ 	.short	0x000c


	//----- nvinfo : EIATTR_SW_WAR
	.align		4
.L_27:
        /*0050*/ 	.byte	0x04, 0x36
        /*0052*/ 	.short	(.L_29 - .L_28)
.L_28:
        /*0054*/ 	.word	0x00000008
.L_29:


//--------------------- .nv.info._Z25KernelDynamicSmemOneParamPf --------------------------
	.section	.nv.info._Z25KernelDynamicSmemOneParamPf,"",@"SHT_CUDA_INFO"
	.sectionflags	@""
	.align	4


	//----- nvinfo : EIATTR_CUDA_API_VERSION
	.align		4
        /*0000*/ 	.byte	0x04, 0x37
        /*0002*/ 	.short	(.L_31 - .L_30)
.L_30:
        /*0004*/ 	.word	0x00000082


	//----- nvinfo : EIATTR_KPARAM_INFO
	.align		4
.L_31:
        /*0008*/ 	.byte	0x04, 0x17
        /*000a*/ 	.short	(.L_33 - .L_32)
.L_32:
        /*000c*/ 	.word	0x00000000
        /*0010*/ 	.short	0x0000
        /*0012*/ 	.short	0x0000
        /*0014*/ 	.byte	0x00, 0xf5, 0x21, 0x00


	//----- nvinfo : EIATTR_SPARSE_MMA_MASK
	.align		4
.L_33:
        /*0018*/ 	.byte	0x03, 0x50
        /*001a*/ 	.short	0x0000


	//----- nvinfo : EIATTR_MAXREG_COUNT
	.align		4
        /*001c*/ 	.byte	0x03, 0x1b
        /*001e*/ 	.short	0x00ff


	//----- nvinfo : EIATTR_MERCURY_ISA_VERSION
	.align		4
        /*0020*/ 	.byte	0x03, 0x5f
        /*0022*/ 	.short	0x0101


	//----- nvinfo : EIATTR_VRC_CTA_INIT_COUNT
	.align		4
        /*0024*/ 	.byte	0x02, 0x4a
	.zero		1
	.zero		1


	//----- nvinfo : EIATTR_EXIT_INSTR_OFFSETS
	.align		4
        /*0028*/ 	.byte	0x04, 0x1c
        /*002a*/ 	.short	(.L_35 - .L_34)


	//   ....[0]....
.L_34:
        /*002c*/ 	.word	0x00000010


	//----- nvinfo : EIATTR_CBANK_PARAM_SIZE
	.align		4
.L_35:
        /*0030*/ 	.byte	0x03, 0x19
        /*0032*/ 	.short	0x0008


	//----- nvinfo : EIATTR_PARAM_CBANK
	.align		4
        /*0034*/ 	.byte	0x04, 0x0a
        /*0036*/ 	.short	(.L_37 - .L_36)
	.align		4
.L_36:
        /*0038*/ 	.word	index@(.nv.constant0._Z25KernelDynamicSmemOneParamPf)
        /*003c*/ 	.short	0x0380
        /*003e*/ 	.short	0x0008


	//----- nvinfo : EIATTR_SW_WAR
	.align		4
.L_37:
        /*0040*/ 	.byte	0x04, 0x36
        /*0042*/ 	.short	(.L_39 - .L_38)
.L_38:
        /*0044*/ 	.word	0x00000008
.L_39:


//--------------------- .nv.info._Z25KernelDynamicSmemNoParamsv --------------------------
	.section	.nv.info._Z25KernelDynamicSmemNoParamsv,"",@"SHT_CUDA_INFO"
	.sectionflags	@""
	.align	4


	//----- nvinfo : EIATTR_CUDA_API_VERSION
	.align		4
        /*0000*/ 	.byte	0x04, 0x37
        /*0002*/ 	.short	(.L_41 - .L_40)
.L_40:
        /*0004*/ 	.word	0x00000082


	//----- nvinfo : EIATTR_SPARSE_MMA_MASK
	.align		4
.L_41:
        /*0008*/ 	.byte	0x03, 0x50
        /*000a*/ 	.short	0x0000


	//----- nvinfo : EIATTR_MAXREG_COUNT
	.align		4
        /*000c*/ 	.byte	0x03, 0x1b
        /*000e*/ 	.short	0x00ff


	//----- nvinfo : EIATTR_MERCURY_ISA_VERSION
	.align		4
        /*0010*/ 	.byte	0x03, 0x5f
        /*0012*/ 	.short	0x0101


	//----- nvinfo : EIATTR_VRC_CTA_INIT_COUNT
	.align		4
        /*0014*/ 	.byte	0x02, 0x4a
	.zero		1
	.zero		1


	//----- nvinfo : EIATTR_EXIT_INSTR_OFFSETS
	.align		4
        /*0018*/ 	.byte	0x04, 0x1c
        /*001a*/ 	.short	(.L_43 - .L_42)


	//   ....[0]....
.L_42:
        /*001c*/ 	.word	0x00000010


	//----- nvinfo : EIATTR_SW_WAR
	.align		4
.L_43:
        /*0020*/ 	.byte	0x04, 0x36
        /*0022*/ 	.short	(.L_45 - .L_44)
.L_44:
        /*0024*/ 	.word	0x00000008
.L_45:


//--------------------- .nv.callgraph             --------------------------
	.section	.nv.callgraph,"",@"SHT_CUDA_CALLGRAPH"
	.align	4
	.sectionentsize	8
	.align		4
        /*0000*/ 	.word	0x00000000
	.align		4
        /*0004*/ 	.word	0xffffffff
	.align		4
        /*0008*/ 	.word	0x00000000
	.align		4
        /*000c*/ 	.word	0xfffffffe
	.align		4
        /*0010*/ 	.word	0x00000000
	.align		4
        /*0014*/ 	.word	0xfffffffd
	.align		4
        /*0018*/ 	.word	0x00000000
	.align		4
        /*001c*/ 	.word	0xfffffffc


//--------------------- .text._Z17KernelDynamicSmemPfi --------------------------
	.section	.text._Z17KernelDynamicSmemPfi,"ax",@progbits
	.align	128
        .global         _Z17KernelDynamicSmemPfi
        .type           _Z17KernelDynamicSmemPfi,@function
        .size           _Z17KernelDynamicSmemPfi,(.L_x_3 - _Z17KernelDynamicSmemPfi)
        .other          _Z17KernelDynamicSmemPfi,@"STO_CUDA_ENTRY STV_DEFAULT"
_Z17KernelDynamicSmemPfi:
.text._Z17KernelDynamicSmemPfi:
[----:B------:R-:W-:Y:S01]  /*0000*/  LDC R1, c[0x0][0x37c] ;  /* 0x0000df00ff017b82 */ /* 0x000fe20000000800 */
[----:B------:R-:W-:Y:S05]  /*0010*/  EXIT ;  /* 0x000000000000794d */ /* 0x000fea0003800000 */
.L_x_0:
[----:B------:R-:W-:-:S00]  /*0020*/  BRA `(.L_x_0) ;  /* 0xfffffffc00fc7947 */ /* 0x000fc0000383ffff */
[----:B------:R-:W-:-:S00]  /*0030*/  NOP ;  /* 0x0000000000007918 */ /* 0x000fc00000000000 */
        /* <DEDUP_REMOVED lines=12> */
.L_x_3:


//--------------------- .text._Z25KernelDynamicSmemOneParamPf --------------------------
	.section	.text._Z25KernelDynamicSmemOneParamPf,"ax",@progbits
	.align	128
        .global         _Z25KernelDynamicSmemOneParamPf
        .type           _Z25KernelDynamicSmemOneParamPf,@function
        .size           _Z25KernelDynamicSmemOneParamPf,(.L_x_4 - _Z25KernelDynamicSmemOneParamPf)
        .other          _Z25KernelDynamicSmemOneParamPf,@"STO_CUDA_ENTRY STV_DEFAULT"
_Z25KernelDynamicSmemOneParamPf:
.text._Z25KernelDynamicSmemOneParamPf:
[----:B------:R-:W-:Y:S01]  /*0000*/  LDC R1, c[0x0][0x37c] ;  /* 0x0000df00ff017b82 */ /* 0x000fe20000000800 */
[----:B------:R-:W-:Y:S05]  /*0010*/  EXIT ;  /* 0x000000000000794d */ /* 0x000fea0003800000 */
.L_x_1:
        /* <DEDUP_REMOVED lines=14> */
.L_x_4:


//--------------------- .text._Z25KernelDynamicSmemNoParamsv --------------------------
	.section	.text._Z25KernelDynamicSmemNoParamsv,"ax",@progbits
	.align	128
        .global         _Z25KernelDynamicSmemNoParamsv
        .type           _Z25KernelDynamicSmemNoParamsv,@function
        .size           _Z25KernelDynamicSmemNoParamsv,(.L_x_5 - _Z25KernelDynamicSmemNoParamsv)
        .other          _Z25KernelDynamicSmemNoParamsv,@"STO_CUDA_ENTRY STV_DEFAULT"
_Z25KernelDynamicSmemNoParamsv:
.text._Z25KernelDynamicSmemNoParamsv:
[----:B------:R-:W-:Y:S01]  /*0000*/  LDC R1, c[0x0][0x37c] ;  /* 0x0000df00ff017b82 */ /* 0x000fe20000000800 */
[----:B------:R-:W-:Y:S05]  /*0010*/  EXIT ;  /* 0x000000000000794d */ /* 0x000fea0003800000 */
.L_x_2:
        /* <DEDUP_REMOVED lines=14> */
.L_x_5:


//--------------------- .nv.shared.reserved.0     --------------------------
	.section	.nv.shared.reserved.0,"aw",@nobits
	.weak		__nv_reservedSMEM_offset_0_alias
	.size		__nv_reservedSMEM_offset_0_alias, 0, 64
	.other		__nv_reservedSMEM_offset_0_alias,@"STO_CUDA_RESERVED_SHARED STV_DEFAULT"
__nv_reservedSMEM_offset_0_alias:
	.zero		0
	.zero		64


//--------------------- .nv.constant0._Z17KernelDynamicSmemPfi --------------------------
	.section	.nv.constant0._Z17KernelDynamicSmemPfi,"a",@progbits
	.sectionflags	@""
	.align	4
.nv.constant0._Z17KernelDynamicSmemPfi:
	.zero		908


//--------------------- .nv.constant0._Z25KernelDynamicSmemOneParamPf --------------------------
	.section	.nv.constant0._Z25KernelDynamicSmemOneParamPf,"a",@progbits
	.sectionflags	@""
	.align	4
.nv.constant0._Z25KernelDynamicSmemOneParamPf:
	.zero		904


//--------------------- .nv.constant0._Z25KernelDynamicSmemNoParamsv --------------------------
	.section	.nv.constant0._Z25KernelDynamicSmemNoParamsv,"a",@progbits
	.sectionflags	@""
	.align	4
.nv.constant0._Z25KernelDynamicSmemNoParamsv:
	.zero		896


//--------------------- SYMBOLS --------------------------

	.type		.nv.reservedSmem.offset0,@object
	.size		.nv.reservedSmem.offset0,0x4
